	.headerflags	@"EF_CUDA_TEXMODE_UNIFIED EF_CUDA_64BIT_ADDRESS EF_CUDA_ACCELERATORS EF_CUDA_SM90 EF_CUDA_VIRTUAL_SM(EF_CUDA_SM90)"
	.elftype	@"ET_EXEC"


//--------------------- .nv.info                  --------------------------
	.section	.nv.info,"",@"SHT_CUDA_INFO"
	.align	4


	//----- nvinfo : EIATTR_REGCOUNT
	.align		4
        /*0000*/ 	.byte	0x04, 0x2f
        /*0002*/ 	.short	(.L_1 - .L_0)
	.align		4
.L_0:
        /*0004*/ 	.word	index@(triton_poi_fused_maximum_0)
        /*0008*/ 	.word	0x0000000e


	//----- nvinfo : EIATTR_MIN_STACK_SIZE
	.align		4
.L_1:
        /*000c*/ 	.byte	0x04, 0x12
        /*000e*/ 	.short	(.L_3 - .L_2)
	.align		4
.L_2:
        /*0010*/ 	.word	index@(triton_poi_fused_maximum_0)
        /*0014*/ 	.word	0x00000000


	//----- nvinfo : EIATTR_FRAME_SIZE
	.align		4
.L_3:
        /*0018*/ 	.byte	0x04, 0x11
        /*001a*/ 	.short	(.L_5 - .L_4)
	.align		4
.L_4:
        /*001c*/ 	.word	index@(triton_poi_fused_maximum_0)
        /*0020*/ 	.word	0x00000000


	//----- nvinfo : EIATTR_MIN_STACK_SIZE
	.align		4
.L_5:
        /*0024*/ 	.byte	0x04, 0x12
        /*0026*/ 	.short	(.L_7 - .L_6)
	.align		4
.L_6:
        /*0028*/ 	.word	index@(triton_poi_fused_maximum_0)
        /*002c*/ 	.word	0x00000000
.L_7:


//--------------------- .nv.info.triton_poi_fused_maximum_0 --------------------------
	.section	.nv.info.triton_poi_fused_maximum_0,"",@"SHT_CUDA_INFO"
	.sectionflags	@""
	.align	4


	//----- nvinfo : EIATTR_CUDA_API_VERSION
	.align		4
        /*0000*/ 	.byte	0x04, 0x37
        /*0002*/ 	.short	(.L_9 - .L_8)
.L_8:
        /*0004*/ 	.word	0x0000007c


	//----- nvinfo : EIATTR_KPARAM_INFO
	.align		4
.L_9:
        /*0008*/ 	.byte	0x04, 0x17
        /*000a*/ 	.short	(.L_11 - .L_10)
.L_10:
        /*000c*/ 	.word	0x00000000
        /*0010*/ 	.short	0x0003
        /*0012*/ 	.short	0x0018
        /*0014*/ 	.byte	0x00, 0xf0, 0x11, 0x00


	//----- nvinfo : EIATTR_KPARAM_INFO
	.align		4
.L_11:
        /*0018*/ 	.byte	0x04, 0x17
        /*001a*/ 	.short	(.L_13 - .L_12)
.L_12:
        /*001c*/ 	.word	0x00000000
        /*0020*/ 	.short	0x0002
        /*0022*/ 	.short	0x0010
        /*0024*/ 	.byte	0x00, 0xf4, 0x21, 0x00


	//----- nvinfo : EIATTR_KPARAM_INFO
	.align		4
.L_13:
        /*0028*/ 	.byte	0x04, 0x17
        /*002a*/ 	.short	(.L_15 - .L_14)
.L_14:
        /*002c*/ 	.word	0x00000000
        /*0030*/ 	.short	0x0001
        /*0032*/ 	.short	0x0008
        /*0034*/ 	.byte	0x00, 0xf4, 0x21, 0x00


	//----- nvinfo : EIATTR_KPARAM_INFO
	.align		4
.L_15:
        /*0038*/ 	.byte	0x04, 0x17
        /*003a*/ 	.short	(.L_17 - .L_16)
.L_16:
        /*003c*/ 	.word	0x00000000
        /*0040*/ 	.short	0x0000
        /*0042*/ 	.short	0x0000
        /*0044*/ 	.byte	0x00, 0xf4, 0x21, 0x00


	//----- nvinfo : EIATTR_SPARSE_MMA_MASK
	.align		4
.L_17:
        /*0048*/ 	.byte	0x03, 0x50
        /*004a*/ 	.short	0x0000


	//----- nvinfo : EIATTR_MAXREG_COUNT
	.align		4
        /*004c*/ 	.byte	0x03, 0x1b
        /*004e*/ 	.short	0x00ff


	//----- nvinfo : EIATTR_EXIT_INSTR_OFFSETS
	.align		4
        /*0050*/ 	.byte	0x04, 0x1c
        /*0052*/ 	.short	(.L_19 - .L_18)


	//   ....[0]....
.L_18:
        /*0054*/ 	.word	0x00000120


	//   ....[1]....
        /*0058*/ 	.word	0x00000140


	//----- nvinfo : EIATTR_REQNTID
	.align		4
.L_19:
        /*005c*/ 	.byte	0x04, 0x10
        /*005e*/ 	.short	(.L_21 - .L_20)
.L_20:
        /*0060*/ 	.word	0x00000080
        /*0064*/ 	.word	0x00000001
        /*0068*/ 	.word	0x00000001


	//----- nvinfo : EIATTR_CBANK_PARAM_SIZE
	.align		4
.L_21:
        /*006c*/ 	.byte	0x03, 0x19
        /*006e*/ 	.short	0x001c


	//----- nvinfo : EIATTR_PARAM_CBANK
	.align		4
        /*0070*/ 	.byte	0x04, 0x0a
        /*0072*/ 	.short	(.L_23 - .L_22)
	.align		4
.L_22:
        /*0074*/ 	.word	index@(.nv.constant0.triton_poi_fused_maximum_0)
        /*0078*/ 	.short	0x0210
        /*007a*/ 	.short	0x001c


	//----- nvinfo : EIATTR_SW_WAR
	.align		4
.L_23:
        /*007c*/ 	.byte	0x04, 0x36
        /*007e*/ 	.short	(.L_25 - .L_24)
.L_24:
        /*0080*/ 	.word	0x00000008
.L_25:


//--------------------- .nv.callgraph             --------------------------
	.section	.nv.callgraph,"",@"SHT_CUDA_CALLGRAPH"
	.align	4
	.sectionentsize	8
	.align		4
        /*0000*/ 	.word	0x00000000
	.align		4
        /*0004*/ 	.word	0xffffffff
	.align		4
        /*0008*/ 	.word	0x00000000
	.align		4
        /*000c*/ 	.word	0xfffffffe
	.align		4
        /*0010*/ 	.word	0x00000000
	.align		4
        /*0014*/ 	.word	0xfffffffd
	.align		4
        /*0018*/ 	.word	0x00000000
	.align		4
        /*001c*/ 	.word	0xfffffffc


//--------------------- .text.triton_poi_fused_maximum_0 --------------------------
	.section	.text.triton_poi_fused_maximum_0,"ax",@progbits
	.align	128
        .global         triton_poi_fused_maximum_0
        .type           triton_poi_fused_maximum_0,@function
        .size           triton_poi_fused_maximum_0,(.L_x_1 - triton_poi_fused_maximum_0)
        .other          triton_poi_fused_maximum_0,@"STO_CUDA_ENTRY STV_DEFAULT"
triton_poi_fused_maximum_0:
.text.triton_poi_fused_maximum_0:
[----:B------:R-:W0:Y:S02]  /*0000*/  LDC R1, c[0x0][0x28] ;  /* 0x00000a00ff017b82 */ /* 0x000e240000000800 */
[----:B------:R-:W1:Y:S01]  /*0010*/  S2R R0, SR_TID.X ;  /* 0x0000000000007919 */ /* 0x000e620000002100 */
[----:B------:R-:W2:Y:S01]  /*0020*/  LDC.64 R2, c[0x0][0x210] ;  /* 0x00008400ff027b82 */ /* 0x000ea20000000a00 */
[----:B------:R-:W-:Y:S01]  /*0030*/  IMAD.MOV.U32 R11, RZ, RZ, RZ ;  /* 0x000000ffff0b7224 */ /* 0x000fe200078e00ff */
[----:B------:R-:W-:Y:S01]  /*0040*/  ULDC.64 UR4, c[0x0][0x208] ;  /* 0x0000820000047ab9 */ /* 0x000fe20000000a00 */
[----:B------:R-:W3:Y:S05]  /*0050*/  S2R R9, SR_CTAID.X ;  /* 0x0000000000097919 */ /* 0x000eea0000002500 */
[----:B------:R-:W4:Y:S08]  /*0060*/  LDC.64 R4, c[0x0][0x218] ;  /* 0x00008600ff047b82 */ /* 0x000f300000000a00 */
[----:B------:R-:W5:Y:S01]  /*0070*/  LDC.64 R6, c[0x0][0x220] ;  /* 0x00008800ff067b82 */ /* 0x000f620000000a00 */
[----:B-1----:R-:W-:Y:S01]  /*0080*/  LOP3.LUT R0, R0, 0x7f, RZ, 0xc0, !PT ;  /* 0x0000007f00007812 */ /* 0x002fe200078ec0ff */
[----:B----4-:R-:W4:Y:S04]  /*0090*/  LDG.E R4, desc[UR4][R4.64] ;  /* 0x0000000404047981 */ /* 0x010f28000c1e1900 */
[----:B---3--:R-:W-:-:S04]  /*00a0*/  IMAD R9, R9, 0x80, R0 ;  /* 0x0000008009097824 */ /* 0x008fc800078e0200 */
[C---:B--2---:R-:W-:Y:S01]  /*00b0*/  IMAD.WIDE R2, R9.reuse, 0x4, R2 ;  /* 0x0000000409027825 */ /* 0x044fe200078e0202 */
[----:B------:R-:W-:-:S13]  /*00c0*/  ISETP.GE.AND P2, PT, R9, 0x100, PT ;  /* 0x000001000900780c */ /* 0x000fda0003f46270 */
[----:B------:R-:W2:Y:S01]  /*00d0*/  @!P2 LDG.E R11, desc[UR4][R2.64] ;  /* 0x00000004020ba981 */ /* 0x000ea2000c1e1900 */
[----:B-----5:R-:W-:Y:S01]  /*00e0*/  IMAD.WIDE R6, R9, 0x4, R6 ;  /* 0x0000000409067825 */ /* 0x020fe200078e0206 */
[C---:B--2---:R-:W-:Y:S02]  /*00f0*/  FSETP.NAN.AND P1, PT, R11.reuse, R11, PT ;  /* 0x0000000b0b00720b */ /* 0x044fe40003f28000 */
[----:B----4-:R-:W-:-:S11]  /*0100*/  FSETP.GT.AND P0, PT, R11, R4, PT ;  /* 0x000000040b00720b */ /* 0x010fd60003f04000 */
[----:B------:R-:W-:Y:S01]  /*0110*/  @!P1 SEL R11, R11, R4, P0 ;  /* 0x000000040b0b9207 */ /* 0x000fe20000000000 */
[----:B------:R-:W-:Y:S06]  /*0120*/  @P2 EXIT ;  /* 0x000000000000294d */ /* 0x000fec0003800000 */
[----:B------:R-:W-:Y:S01]  /*0130*/  STG.E desc[UR4][R6.64], R11 ;  /* 0x0000000b06007986 */ /* 0x000fe2000c101904 */
[----:B------:R-:W-:Y:S05]  /*0140*/  EXIT ;  /* 0x000000000000794d */ /* 0x000fea0003800000 */
.L_x_0:
[----:B------:R-:W-:-:S00]  /*0150*/  BRA `(.L_x_0) ;  /* 0xfffffffc00fc7947 */ /* 0x000fc0000383ffff */
[----:B------:R-:W-:-:S00]  /*0160*/  NOP ;  /* 0x0000000000007918 */ /* 0x000fc00000000000 */
        /* <DEDUP_REMOVED lines=9> */
.L_x_1:


//--------------------- .nv.constant0.triton_poi_fused_maximum_0 --------------------------
	.section	.nv.constant0.triton_poi_fused_maximum_0,"a",@progbits
	.sectionflags	@""
	.align	4
.nv.constant0.triton_poi_fused_maximum_0:
	.zero		556
